	.headerflags	@"EF_CUDA_TEXMODE_UNIFIED EF_CUDA_64BIT_ADDRESS EF_CUDA_ACCELERATORS EF_CUDA_SM90 EF_CUDA_VIRTUAL_SM(EF_CUDA_SM90)"
	.elftype	@"ET_EXEC"


//--------------------- .nv.info                  --------------------------
	.section	.nv.info,"",@"SHT_CUDA_INFO"
	.align	4


	//----- nvinfo : EIATTR_REGCOUNT
	.align		4
        /*0000*/ 	.byte	0x04, 0x2f
        /*0002*/ 	.short	(.L_1 - .L_0)
	.align		4
.L_0:
        /*0004*/ 	.word	index@(triton_poi_fused__unsafe_index_add_convolution_mul_relu_sub_31)
        /*0008*/ 	.word	0x0000001a


	//----- nvinfo : EIATTR_MIN_STACK_SIZE
	.align		4
.L_1:
        /*000c*/ 	.byte	0x04, 0x12
        /*000e*/ 	.short	(.L_3 - .L_2)
	.align		4
.L_2:
        /*0010*/ 	.word	index@(triton_poi_fused__unsafe_index_add_convolution_mul_relu_sub_31)
        /*0014*/ 	.word	0x00000000


	//----- nvinfo : EIATTR_FRAME_SIZE
	.align		4
.L_3:
        /*0018*/ 	.byte	0x04, 0x11
        /*001a*/ 	.short	(.L_5 - .L_4)
	.align		4
.L_4:
        /*001c*/ 	.word	index@(triton_poi_fused__unsafe_index_add_convolution_mul_relu_sub_31)
        /*0020*/ 	.word	0x00000000


	//----- nvinfo : EIATTR_MIN_STACK_SIZE
	.align		4
.L_5:
        /*0024*/ 	.byte	0x04, 0x12
        /*0026*/ 	.short	(.L_7 - .L_6)
	.align		4
.L_6:
        /*0028*/ 	.word	index@(triton_poi_fused__unsafe_index_add_convolution_mul_relu_sub_31)
        /*002c*/ 	.word	0x00000000
.L_7:


//--------------------- .nv.info.triton_poi_fused__unsafe_index_add_convolution_mul_relu_sub_31 --------------------------
	.section	.nv.info.triton_poi_fused__unsafe_index_add_convolution_mul_relu_sub_31,"",@"SHT_CUDA_INFO"
	.sectionflags	@""
	.align	4


	//----- nvinfo : EIATTR_CUDA_API_VERSION
	.align		4
        /*0000*/ 	.byte	0x04, 0x37
        /*0002*/ 	.short	(.L_9 - .L_8)
.L_8:
        /*0004*/ 	.word	0x0000007c


	//----- nvinfo : EIATTR_KPARAM_INFO
	.align		4
.L_9:
        /*0008*/ 	.byte	0x04, 0x17
        /*000a*/ 	.short	(.L_11 - .L_10)
.L_10:
        /*000c*/ 	.word	0x00000000
        /*0010*/ 	.short	0x0009
        /*0012*/ 	.short	0x0048
        /*0014*/ 	.byte	0x00, 0xf0, 0x11, 0x00


	//----- nvinfo : EIATTR_KPARAM_INFO
	.align		4
.L_11:
        /*0018*/ 	.byte	0x04, 0x17
        /*001a*/ 	.short	(.L_13 - .L_12)
.L_12:
        /*001c*/ 	.word	0x00000000
        /*0020*/ 	.short	0x0008
        /*0022*/ 	.short	0x0040
        /*0024*/ 	.byte	0x00, 0xf4, 0x21, 0x00


	//----- nvinfo : EIATTR_KPARAM_INFO
	.align		4
.L_13:
        /*0028*/ 	.byte	0x04, 0x17
        /*002a*/ 	.short	(.L_15 - .L_14)
.L_14:
        /*002c*/ 	.word	0x00000000
        /*0030*/ 	.short	0x0007
        /*0032*/ 	.short	0x0038
        /*0034*/ 	.byte	0x00, 0xf4, 0x21, 0x00


	//----- nvinfo : EIATTR_KPARAM_INFO
	.align		4
.L_15:
        /*0038*/ 	.byte	0x04, 0x17
        /*003a*/ 	.short	(.L_17 - .L_16)
.L_16:
        /*003c*/ 	.word	0x00000000
        /*0040*/ 	.short	0x0006
        /*0042*/ 	.short	0x0030
        /*0044*/ 	.byte	0x00, 0xf4, 0x21, 0x00


	//----- nvinfo : EIATTR_KPARAM_INFO
	.align		4
.L_17:
        /*0048*/ 	.byte	0x04, 0x17
        /*004a*/ 	.short	(.L_19 - .L_18)
.L_18:
        /*004c*/ 	.word	0x00000000
        /*0050*/ 	.short	0x0005
        /*0052*/ 	.short	0x0028
        /*0054*/ 	.byte	0x00, 0xf4, 0x21, 0x00


	//----- nvinfo : EIATTR_KPARAM_INFO
	.align		4
.L_19:
        /*0058*/ 	.byte	0x04, 0x17
        /*005a*/ 	.short	(.L_21 - .L_20)
.L_20:
        /*005c*/ 	.word	0x00000000
        /*0060*/ 	.short	0x0004
        /*0062*/ 	.short	0x0020
        /*0064*/ 	.byte	0x00, 0xf4, 0x21, 0x00


	//----- nvinfo : EIATTR_KPARAM_INFO
	.align		4
.L_21:
        /*0068*/ 	.byte	0x04, 0x17
        /*006a*/ 	.short	(.L_23 - .L_22)
.L_22:
        /*006c*/ 	.word	0x00000000
        /*0070*/ 	.short	0x0003
        /*0072*/ 	.short	0x0018
        /*0074*/ 	.byte	0x00, 0xf4, 0x21, 0x00


	//----- nvinfo : EIATTR_KPARAM_INFO
	.align		4
.L_23:
        /*0078*/ 	.byte	0x04, 0x17
        /*007a*/ 	.short	(.L_25 - .L_24)
.L_24:
        /*007c*/ 	.word	0x00000000
        /*0080*/ 	.short	0x0002
        /*0082*/ 	.short	0x0010
        /*0084*/ 	.byte	0x00, 0xf4, 0x21, 0x00


	//----- nvinfo : EIATTR_KPARAM_INFO
	.align		4
.L_25:
        /*0088*/ 	.byte	0x04, 0x17
        /*008a*/ 	.short	(.L_27 - .L_26)
.L_26:
        /*008c*/ 	.word	0x00000000
        /*0090*/ 	.short	0x0001
        /*0092*/ 	.short	0x0008
        /*0094*/ 	.byte	0x00, 0xf4, 0x21, 0x00


	//----- nvinfo : EIATTR_KPARAM_INFO
	.align		4
.L_27:
        /*0098*/ 	.byte	0x04, 0x17
        /*009a*/ 	.short	(.L_29 - .L_28)
.L_28:
        /*009c*/ 	.word	0x00000000
        /*00a0*/ 	.short	0x0000
        /*00a2*/ 	.short	0x0000
        /*00a4*/ 	.byte	0x00, 0xf4, 0x21, 0x00


	//----- nvinfo : EIATTR_SPARSE_MMA_MASK
	.align		4
.L_29:
        /*00a8*/ 	.byte	0x03, 0x50
        /*00aa*/ 	.short	0x0000


	//----- nvinfo : EIATTR_MAXREG_COUNT
	.align		4
        /*00ac*/ 	.byte	0x03, 0x1b
        /*00ae*/ 	.short	0x00ff


	//----- nvinfo : EIATTR_EXIT_INSTR_OFFSETS
	.align		4
        /*00b0*/ 	.byte	0x04, 0x1c
        /*00b2*/ 	.short	(.L_31 - .L_30)


	//   ....[0]....
.L_30:
        /*00b4*/ 	.word	0x00000660


	//----- nvinfo : EIATTR_REQNTID
	.align		4
.L_31:
        /*00b8*/ 	.byte	0x04, 0x10
        /*00ba*/ 	.short	(.L_33 - .L_32)
.L_32:
        /*00bc*/ 	.word	0x00000080
        /*00c0*/ 	.word	0x00000001
        /*00c4*/ 	.word	0x00000001


	//----- nvinfo : EIATTR_CBANK_PARAM_SIZE
	.align		4
.L_33:
        /*00c8*/ 	.byte	0x03, 0x19
        /*00ca*/ 	.short	0x004c


	//----- nvinfo : EIATTR_PARAM_CBANK
	.align		4
        /*00cc*/ 	.byte	0x04, 0x0a
        /*00ce*/ 	.short	(.L_35 - .L_34)
	.align		4
.L_34:
        /*00d0*/ 	.word	index@(.nv.constant0.triton_poi_fused__unsafe_index_add_convolution_mul_relu_sub_31)
        /*00d4*/ 	.short	0x0210
        /*00d6*/ 	.short	0x004c


	//----- nvinfo : EIATTR_SW_WAR
	.align		4
.L_35:
        /*00d8*/ 	.byte	0x04, 0x36
        /*00da*/ 	.short	(.L_37 - .L_36)
.L_36:
        /*00dc*/ 	.word	0x00000008
.L_37:


//--------------------- .nv.callgraph             --------------------------
	.section	.nv.callgraph,"",@"SHT_CUDA_CALLGRAPH"
	.align	4
	.sectionentsize	8
	.align		4
        /*0000*/ 	.word	0x00000000
	.align		4
        /*0004*/ 	.word	0xffffffff
	.align		4
        /*0008*/ 	.word	0x00000000
	.align		4
        /*000c*/ 	.word	0xfffffffe
	.align		4
        /*0010*/ 	.word	0x00000000
	.align		4
        /*0014*/ 	.word	0xfffffffd
	.align		4
        /*0018*/ 	.word	0x00000000
	.align		4
        /*001c*/ 	.word	0xfffffffc


//--------------------- .text.triton_poi_fused__unsafe_index_add_convolution_mul_relu_sub_31 --------------------------
	.section	.text.triton_poi_fused__unsafe_index_add_convolution_mul_relu_sub_31,"ax",@progbits
	.align	128
        .global         triton_poi_fused__unsafe_index_add_convolution_mul_relu_sub_31
        .type           triton_poi_fused__unsafe_index_add_convolution_mul_relu_sub_31,@function
        .size           triton_poi_fused__unsafe_index_add_convolution_mul_relu_sub_31,(.L_x_1 - triton_poi_fused__unsafe_index_add_convolution_mul_relu_sub_31)
        .other          triton_poi_fused__unsafe_index_add_convolution_mul_relu_sub_31,@"STO_CUDA_ENTRY STV_DEFAULT"
triton_poi_fused__unsafe_index_add_convolution_mul_relu_sub_31:
.text.triton_poi_fused__unsafe_index_add_convolution_mul_relu_sub_31:
[----:B------:R-:W-:Y:S01]  /*0000*/  LDC R1, c[0x0][0x28] ;  /* 0x00000a00ff017b82 */ /* 0x000fe20000000800 */
[----:B------:R-:W1:Y:S07]  /*0010*/  S2R R3, SR_TID.X ;  /* 0x0000000000037919 */ /* 0x000e6e0000002100 */
[----:B------:R-:W2:Y:S01]  /*0020*/  LDC.64 R8, c[0x0][0x210] ;  /* 0x00008400ff087b82 */ /* 0x000ea20000000a00 */
[----:B------:R-:W-:Y:S01]  /*0030*/  ULDC.64 UR4, c[0x0][0x208] ;  /* 0x0000820000047ab9 */ /* 0x000fe20000000a00 */
[----:B------:R-:W-:Y:S01]  /*0040*/  ULDC.64 UR6, c[0x0][0x220] ;  /* 0x0000880000067ab9 */ /* 0x000fe20000000a00 */
[----:B------:R-:W3:Y:S05]  /*0050*/  S2R R2, SR_CTAID.X ;  /* 0x0000000000027919 */ /* 0x000eea0000002500 */
[----:B------:R-:W4:Y:S08]  /*0060*/  LDC.64 R6, c[0x0][0x218] ;  /* 0x00008600ff067b82 */ /* 0x000f300000000a00 */
[----:B------:R-:W5:Y:S08]  /*0070*/  LDC.64 R14, c[0x0][0x240] ;  /* 0x00009000ff0e7b82 */ /* 0x000f700000000a00 */
[----:B------:R-:W4:Y:S01]  /*0080*/  LDC.64 R10, c[0x0][0x230] ;  /* 0x00008c00ff0a7b82 */ /* 0x000f220000000a00 */
[----:B-1----:R-:W-:-:S05]  /*0090*/  LOP3.LUT R3, R3, 0x7f, RZ, 0xc0, !PT ;  /* 0x0000007f03037812 */ /* 0x002fca00078ec0ff */
[----:B---3--:R-:W-:-:S05]  /*00a0*/  IMAD R0, R2, 0x80, R3 ;  /* 0x0000008002007824 */ /* 0x008fca00078e0203 */
[----:B------:R-:W-:-:S04]  /*00b0*/  SHF.R.S32.HI R3, RZ, 0x1f, R0 ;  /* 0x0000001fff037819 */ /* 0x000fc80000011400 */
[----:B------:R-:W-:-:S04]  /*00c0*/  LEA.HI R3, R3, R0, RZ, 0x6 ;  /* 0x0000000003037211 */ /* 0x000fc800078f30ff */
[----:B------:R-:W-:-:S04]  /*00d0*/  SHF.R.S32.HI R4, RZ, 0x6, R3 ;  /* 0x00000006ff047819 */ /* 0x000fc80000011403 */
[----:B------:R-:W-:-:S04]  /*00e0*/  LEA.HI R5, R4, R4, RZ, 0x6 ;  /* 0x0000000404057211 */ /* 0x000fc800078f30ff */
[----:B------:R-:W-:-:S05]  /*00f0*/  LOP3.LUT R5, R5, 0xffffffc0, RZ, 0xc0, !PT ;  /* 0xffffffc005057812 */ /* 0x000fca00078ec0ff */
[----:B------:R-:W-:Y:S01]  /*0100*/  IMAD.IADD R4, R4, 0x1, -R5 ;  /* 0x0000000104047824 */ /* 0x000fe200078e0a05 */
[----:B------:R-:W-:-:S03]  /*0110*/  LOP3.LUT R5, R3, 0xffffffc0, RZ, 0xc0, !PT ;  /* 0xffffffc003057812 */ /* 0x000fc600078ec0ff */
[----:B--2---:R-:W-:-:S04]  /*0120*/  IMAD.WIDE R8, R4, 0x8, R8 ;  /* 0x0000000804087825 */ /* 0x004fc800078e0208 */
[----:B------:R-:W-:Y:S02]  /*0130*/  IMAD.IADD R5, R0, 0x1, -R5 ;  /* 0x0000000100057824 */ /* 0x000fe400078e0a05 */
[----:B------:R-:W2:Y:S02]  /*0140*/  LDG.E.EL.64 R8, desc[UR4][R8.64] ;  /* 0x0000000408087981 */ /* 0x000ea4000c2e1b00 */
[----:B----4-:R-:W-:-:S06]  /*0150*/  IMAD.WIDE R12, R5, 0x8, R6 ;  /* 0x00000008050c7825 */ /* 0x010fcc00078e0206 */
[----:B------:R-:W3:Y:S01]  /*0160*/  LDG.E.EL.64 R12, desc[UR4][R12.64] ;  /* 0x000000040c0c7981 */ /* 0x000ee2000c2e1b00 */
[----:B-----5:R-:W-:-:S04]  /*0170*/  IMAD.WIDE R6, R4, 0x8, R14 ;  /* 0x0000000804067825 */ /* 0x020fc800078e020e */
[----:B0-----:R-:W-:Y:S02]  /*0180*/  IMAD.WIDE R10, R5, 0x8, R10 ;  /* 0x00000008050a7825 */ /* 0x001fe400078e020a */
[----:B------:R-:W4:Y:S04]  /*0190*/  LDG.E.EL.64 R6, desc[UR4][R6.64] ;  /* 0x0000000406067981 */ /* 0x000f28000c2e1b00 */
[----:B------:R-:W5:Y:S01]  /*01a0*/  LDG.E.EL.64 R10, desc[UR4][R10.64] ;  /* 0x000000040a0a7981 */ /* 0x000f62000c2e1b00 */
[----:B------:R-:W-:Y:S02]  /*01b0*/  SHF.R.S32.HI R2, RZ, 0x18, R2 ;  /* 0x00000018ff027819 */ /* 0x000fe40000011402 */
[----:B--2---:R-:W-:-:S04]  /*01c0*/  SHF.R.U32.HI R3, RZ, 0x1c, R9 ;  /* 0x0000001cff037819 */ /* 0x004fc80000011609 */
[----:B------:R-:W-:Y:S02]  /*01d0*/  LOP3.LUT R3, R3, 0x8, RZ, 0xc0, !PT ;  /* 0x0000000803037812 */ /* 0x000fe400078ec0ff */
[----:B---3--:R-:W-:Y:S02]  /*01e0*/  SHF.R.U32.HI R17, RZ, 0x1a, R13 ;  /* 0x0000001aff117819 */ /* 0x008fe4000001160d */
[----:B------:R-:W-:Y:S02]  /*01f0*/  IADD3 R14, P0, R8, R3, RZ ;  /* 0x00000003080e7210 */ /* 0x000fe40007f1e0ff */
[C---:B------:R-:W-:Y:S02]  /*0200*/  LEA R8, P1, R12.reuse, UR6, 0x2 ;  /* 0x000000060c087c11 */ /* 0x040fe4000f8210ff */
[----:B------:R-:W-:Y:S01]  /*0210*/  LOP3.LUT R17, R17, 0x20, RZ, 0xc0, !PT ;  /* 0x0000002011117812 */ /* 0x000fe200078ec0ff */
[----:B------:R-:W-:Y:S01]  /*0220*/  IMAD.X R15, RZ, RZ, R9, P0 ;  /* 0x000000ffff0f7224 */ /* 0x000fe200000e0609 */
[----:B------:R-:W-:Y:S01]  /*0230*/  LEA.HI.X R16, R12, UR7, R13, 0x2, P1 ;  /* 0x000000070c107c11 */ /* 0x000fe200088f140d */
[----:B------:R-:W-:Y:S01]  /*0240*/  IMAD.SHL.U32 R12, R14, 0x20, RZ ;  /* 0x000000200e0c7824 */ /* 0x000fe200078e00ff */
[----:B------:R-:W-:-:S02]  /*0250*/  IADD3 R17, P0, R17, R8, RZ ;  /* 0x0000000811117210 */ /* 0x000fc40007f1e0ff */
[----:B----4-:R-:W-:Y:S02]  /*0260*/  SHF.R.U32.HI R21, RZ, 0x1c, R7 ;  /* 0x0000001cff157819 */ /* 0x010fe40000011607 */
[----:B------:R-:W-:Y:S01]  /*0270*/  SGXT R9, R2, 0x1 ;  /* 0x000000010209781a */ /* 0x000fe20000000200 */
[----:B------:R-:W-:Y:S01]  /*0280*/  IMAD.X R16, RZ, RZ, R16, P0 ;  /* 0x000000ffff107224 */ /* 0x000fe200000e0610 */
[----:B------:R-:W-:Y:S01]  /*0290*/  SHF.L.U64.HI R13, R14, 0x5, R15 ;  /* 0x000000050e0d7819 */ /* 0x000fe2000001020f */
[----:B------:R-:W0:Y:S01]  /*02a0*/  LDC.64 R2, c[0x0][0x228] ;  /* 0x00008a00ff027b82 */ /* 0x000e220000000a00 */
[----:B------:R-:W-:Y:S02]  /*02b0*/  IADD3 R14, P0, R12, R17, RZ ;  /* 0x000000110c0e7210 */ /* 0x000fe40007f1e0ff */
[----:B------:R-:W-:Y:S02]  /*02c0*/  LOP3.LUT R21, R21, 0x8, RZ, 0xc0, !PT ;  /* 0x0000000815157812 */ /* 0x000fe400078ec0ff */
[----:B------:R-:W-:Y:S01]  /*02d0*/  LEA.HI R9, R9, R0, RZ, 0xc ;  /* 0x0000000009097211 */ /* 0x000fe200078f60ff */
[----:B------:R-:W-:Y:S01]  /*02e0*/  IMAD.X R15, R13, 0x1, R16, P0 ;  /* 0x000000010d0f7824 */ /* 0x000fe200000e0610 */
[----:B-----5:R-:W-:-:S02]  /*02f0*/  SHF.R.U32.HI R8, RZ, 0x1a, R11 ;  /* 0x0000001aff087819 */ /* 0x020fc4000001160b */
[----:B------:R-:W-:Y:S02]  /*0300*/  IADD3 R21, P1, R6, R21, RZ ;  /* 0x0000001506157210 */ /* 0x000fe40007f3e0ff */
[----:B------:R-:W-:Y:S02]  /*0310*/  LEA R23, P0, R10, UR6, 0x2 ;  /* 0x000000060a177c11 */ /* 0x000fe4000f8010ff */
[----:B------:R-:W-:Y:S01]  /*0320*/  SHF.R.S32.HI R9, RZ, 0xc, R9 ;  /* 0x0000000cff097819 */ /* 0x000fe20000011409 */
[----:B------:R-:W-:Y:S01]  /*0330*/  IMAD.X R6, RZ, RZ, R7, P1 ;  /* 0x000000ffff067224 */ /* 0x000fe200008e0607 */
[----:B------:R-:W-:Y:S02]  /*0340*/  LOP3.LUT R8, R8, 0x20, RZ, 0xc0, !PT ;  /* 0x0000002008087812 */ /* 0x000fe400078ec0ff */
[----:B------:R-:W-:Y:S01]  /*0350*/  LEA.HI.X R20, R10, UR7, R11, 0x2, P0 ;  /* 0x000000070a147c11 */ /* 0x000fe200080f140b */
[----:B------:R-:W-:Y:S01]  /*0360*/  IMAD.SHL.U32 R9, R9, 0x40, RZ ;  /* 0x0000004009097824 */ /* 0x000fe200078e00ff */
[----:B------:R-:W-:Y:S01]  /*0370*/  IADD3 R7, P0, R8, R23, RZ ;  /* 0x0000001708077210 */ /* 0x000fe20007f1e0ff */
[C---:B------:R-:W-:Y:S01]  /*0380*/  IMAD.SHL.U32 R10, R21.reuse, 0x20, RZ ;  /* 0x00000020150a7824 */ /* 0x040fe200078e00ff */
[----:B------:R-:W-:Y:S01]  /*0390*/  SHF.L.U64.HI R21, R21, 0x5, R6 ;  /* 0x0000000515157819 */ /* 0x000fe20000010206 */
[----:B------:R-:W-:Y:S01]  /*03a0*/  IMAD.WIDE R18, R9, 0x4, R14 ;  /* 0x0000000409127825 */ /* 0x000fe200078e020e */
[----:B0-----:R-:W2:Y:S03]  /*03b0*/  LDG.E R3, desc[UR4][R2.64] ;  /* 0x0000000402037981 */ /* 0x001ea6000c1e1900 */
[----:B------:R-:W-:Y:S01]  /*03c0*/  IMAD.X R20, RZ, RZ, R20, P0 ;  /* 0x000000ffff147224 */ /* 0x000fe200000e0614 */
[----:B------:R-:W-:Y:S01]  /*03d0*/  IADD3 R14, P0, R7, R12, RZ ;  /* 0x0000000c070e7210 */ /* 0x000fe20007f1e0ff */
[----:B------:R-:W2:Y:S01]  /*03e0*/  LDG.E.EL R8, desc[UR4][R18.64] ;  /* 0x0000000412087981 */ /* 0x000ea2000c2e1900 */
[----:B------:R-:W-:-:S02]  /*03f0*/  IADD3 R6, P1, R10, R17, RZ ;  /* 0x000000110a067210 */ /* 0x000fc40007f3e0ff */
[----:B------:R-:W-:Y:S01]  /*0400*/  IADD3 R12, P2, R10, R7, RZ ;  /* 0x000000070a0c7210 */ /* 0x000fe20007f5e0ff */
[----:B------:R-:W-:Y:S01]  /*0410*/  IMAD.X R15, R20, 0x1, R13, P0 ;  /* 0x00000001140f7824 */ /* 0x000fe200000e060d */
[----:B------:R-:W0:Y:S01]  /*0420*/  LDC.64 R10, c[0x0][0x238] ;  /* 0x00008e00ff0a7b82 */ /* 0x000e220000000a00 */
[C---:B------:R-:W-:Y:S02]  /*0430*/  IMAD.X R7, R21.reuse, 0x1, R16, P1 ;  /* 0x0000000115077824 */ /* 0x040fe400008e0610 */
[----:B------:R-:W-:Y:S02]  /*0440*/  IMAD.X R13, R21, 0x1, R20, P2 ;  /* 0x00000001150d7824 */ /* 0x000fe400010e0614 */
[----:B------:R-:W-:-:S03]  /*0450*/  IMAD.WIDE R6, R9, 0x4, R6 ;  /* 0x0000000409067825 */ /* 0x000fc600078e0206 */
[----:B------:R-:W1:Y:S01]  /*0460*/  LDC.64 R16, c[0x0][0x248] ;  /* 0x00009200ff107b82 */ /* 0x000e620000000a00 */
[C---:B------:R-:W-:Y:S02]  /*0470*/  IMAD.WIDE R14, R9.reuse, 0x4, R14 ;  /* 0x00000004090e7825 */ /* 0x040fe400078e020e */
[----:B------:R-:W3:Y:S02]  /*0480*/  LDG.E.EL R6, desc[UR4][R6.64] ;  /* 0x0000000406067981 */ /* 0x000ee4000c2e1900 */
[----:B------:R-:W-:Y:S02]  /*0490*/  IMAD.WIDE R12, R9, 0x4, R12 ;  /* 0x00000004090c7825 */ /* 0x000fe400078e020c */
[----:B------:R-:W4:Y:S04]  /*04a0*/  LDG.E.EL R14, desc[UR4][R14.64] ;  /* 0x000000040e0e7981 */ /* 0x000f28000c2e1900 */
[----:B------:R-:W5:Y:S01]  /*04b0*/  LDG.E.EL R12, desc[UR4][R12.64] ;  /* 0x000000040c0c7981 */ /* 0x000f62000c2e1900 */
[----:B0-----:R-:W-:-:S06]  /*04c0*/  IMAD.WIDE R10, R5, 0x4, R10 ;  /* 0x00000004050a7825 */ /* 0x001fcc00078e020a */
[----:B------:R-:W5:Y:S01]  /*04d0*/  LDG.E.EL R10, desc[UR4][R10.64] ;  /* 0x000000040a0a7981 */ /* 0x000f62000c2e1900 */
[----:B-1----:R-:W-:Y:S02]  /*04e0*/  IMAD.WIDE R16, R4, 0x4, R16 ;  /* 0x0000000404107825 */ /* 0x002fe400078e0210 */
[----:B------:R-:W0:Y:S04]  /*04f0*/  LDC.64 R4, c[0x0][0x250] ;  /* 0x00009400ff047b82 */ /* 0x000e280000000a00 */
[----:B------:R-:W5:Y:S01]  /*0500*/  LDG.E.EL R16, desc[UR4][R16.64] ;  /* 0x0000000410107981 */ /* 0x000f62000c2e1900 */
[C---:B--2---:R-:W-:Y:S01]  /*0510*/  FSETP.GEU.AND P1, PT, R3.reuse, -R8, PT ;  /* 0x800000080300720b */ /* 0x044fe20003f2e000 */
[C---:B------:R-:W-:Y:S01]  /*0520*/  FADD R8, R3.reuse, R8 ;  /* 0x0000000803087221 */ /* 0x040fe20000000000 */
[C---:B---3--:R-:W-:Y:S01]  /*0530*/  FSETP.GEU.AND P0, PT, R3.reuse, -R6, PT ;  /* 0x800000060300720b */ /* 0x048fe20003f0e000 */
[C---:B------:R-:W-:Y:S01]  /*0540*/  FADD R6, R3.reuse, R6 ;  /* 0x0000000603067221 */ /* 0x040fe20000000000 */
[C---:B----4-:R-:W-:Y:S01]  /*0550*/  FSETP.GEU.AND P3, PT, R3.reuse, -R14, PT ;  /* 0x8000000e0300720b */ /* 0x050fe20003f6e000 */
[C---:B------:R-:W-:Y:S01]  /*0560*/  FADD R14, R3.reuse, R14 ;  /* 0x0000000e030e7221 */ /* 0x040fe20000000000 */
[C---:B-----5:R-:W-:Y:S01]  /*0570*/  FADD R2, R3.reuse, R12 ;  /* 0x0000000c03027221 */ /* 0x060fe20000000000 */
[----:B------:R-:W-:-:S02]  /*0580*/  FSETP.GEU.AND P2, PT, R3, -R12, PT ;  /* 0x8000000c0300720b */ /* 0x000fc40003f4e000 */
[----:B------:R-:W-:Y:S02]  /*0590*/  FSEL R3, R8, RZ, P1 ;  /* 0x000000ff08037208 */ /* 0x000fe40000800000 */
[----:B------:R-:W-:Y:S02]  /*05a0*/  FSEL R7, R6, RZ, P0 ;  /* 0x000000ff06077208 */ /* 0x000fe40000000000 */
[----:B------:R-:W-:Y:S02]  /*05b0*/  FSEL R14, R14, RZ, P3 ;  /* 0x000000ff0e0e7208 */ /* 0x000fe40001800000 */
[----:B------:R-:W-:-:S03]  /*05c0*/  FSEL R2, R2, RZ, P2 ;  /* 0x000000ff02027208 */ /* 0x000fc60001000000 */
[----:B------:R-:W-:Y:S02]  /*05d0*/  FADD R14, -R3, R14 ;  /* 0x0000000e030e7221 */ /* 0x000fe40000000100 */
[----:B------:R-:W-:Y:S02]  /*05e0*/  FADD R2, -R7, R2 ;  /* 0x0000000207027221 */ /* 0x000fe40000000100 */
[C---:B------:R-:W-:Y:S02]  /*05f0*/  FFMA R3, R10.reuse, R14, R3 ;  /* 0x0000000e0a037223 */ /* 0x040fe40000000003 */
[----:B------:R-:W-:Y:S01]  /*0600*/  FFMA R2, R10, R2, R7 ;  /* 0x000000020a027223 */ /* 0x000fe20000000007 */
[----:B------:R-:W-:-:S03]  /*0610*/  IMAD R7, R0, 0x11, RZ ;  /* 0x0000001100077824 */ /* 0x000fc600078e02ff */
[----:B------:R-:W-:Y:S01]  /*0620*/  FADD R2, -R3, R2 ;  /* 0x0000000203027221 */ /* 0x000fe20000000100 */
[----:B0-----:R-:W-:-:S04]  /*0630*/  IMAD.WIDE R4, R7, 0x4, R4 ;  /* 0x0000000407047825 */ /* 0x001fc800078e0204 */
[----:B------:R-:W-:-:S05]  /*0640*/  FFMA R3, R16, R2, R3 ;  /* 0x0000000210037223 */ /* 0x000fca0000000003 */
[----:B------:R-:W-:Y:S01]  /*0650*/  STG.E desc[UR4][R4.64], R3 ;  /* 0x0000000304007986 */ /* 0x000fe2000c101904 */
[----:B------:R-:W-:Y:S05]  /*0660*/  EXIT ;  /* 0x000000000000794d */ /* 0x000fea0003800000 */
.L_x_0:
[----:B------:R-:W-:-:S00]  /*0670*/  BRA `(.L_x_0) ;  /* 0xfffffffc00fc7947 */ /* 0x000fc0000383ffff */
[----:B------:R-:W-:-:S00]  /*0680*/  NOP ;  /* 0x0000000000007918 */ /* 0x000fc00000000000 */
[----:B------:R-:W-:-:S00]  /*0690*/  NOP ;  /* 0x0000000000007918 */ /* 0x000fc00000000000 */
[----:B------:R-:W-:-:S00]  /*06a0*/  NOP ;  /* 0x0000000000007918 */ /* 0x000fc00000000000 */
[----:B------:R-:W-:-:S00]  /*06b0*/  NOP ;  /* 0x0000000000007918 */ /* 0x000fc00000000000 */
[----:B------:R-:W-:-:S00]  /*06c0*/  NOP ;  /* 0x0000000000007918 */ /* 0x000fc00000000000 */
[----:B------:R-:W-:-:S00]  /*06d0*/  NOP ;  /* 0x0000000000007918 */ /* 0x000fc00000000000 */
[----:B------:R-:W-:-:S00]  /*06e0*/  NOP ;  /* 0x0000000000007918 */ /* 0x000fc00000000000 */
[----:B------:R-:W-:-:S00]  /*06f0*/  NOP ;  /* 0x0000000000007918 */ /* 0x000fc00000000000 */
.L_x_1:


//--------------------- .nv.constant0.triton_poi_fused__unsafe_index_add_convolution_mul_relu_sub_31 --------------------------
	.section	.nv.constant0.triton_poi_fused__unsafe_index_add_convolution_mul_relu_sub_31,"a",@progbits
	.sectionflags	@""
	.align	4
.nv.constant0.triton_poi_fused__unsafe_index_add_convolution_mul_relu_sub_31:
	.zero		604
